//
// Generated by NVIDIA NVVM Compiler
//
// Compiler Build ID: CL-36424714
// Cuda compilation tools, release 13.0, V13.0.88
// Based on NVVM 20.0.0
//

.version 9.0
.target sm_100
.address_size 64

	// .globl	_Z9matrixMulPfS_S_ii

.visible .entry _Z9matrixMulPfS_S_ii(
	.param .u64 .ptr .align 1 _Z9matrixMulPfS_S_ii_param_0,
	.param .u64 .ptr .align 1 _Z9matrixMulPfS_S_ii_param_1,
	.param .u64 .ptr .align 1 _Z9matrixMulPfS_S_ii_param_2,
	.param .u32 _Z9matrixMulPfS_S_ii_param_3,
	.param .u32 _Z9matrixMulPfS_S_ii_param_4
)
{
	.reg .pred 	%p<13>;
	.reg .b32 	%r<40>;
	.reg .b32 	%f<68>;
	.reg .b64 	%rd<67>;

	ld.param.u64 	%rd14, [_Z9matrixMulPfS_S_ii_param_0];
	ld.param.u64 	%rd15, [_Z9matrixMulPfS_S_ii_param_1];
	ld.param.u32 	%r18, [_Z9matrixMulPfS_S_ii_param_3];
	ld.param.u32 	%r17, [_Z9matrixMulPfS_S_ii_param_4];
	cvta.to.global.u64 	%rd1, %rd15;
	cvta.to.global.u64 	%rd2, %rd14;
	mov.u32 	%r19, %tid.y;
	mov.u32 	%r20, %ctaid.y;
	mov.u32 	%r21, %ntid.y;
	mad.lo.s32 	%r1, %r20, %r21, %r19;
	mov.u32 	%r22, %tid.x;
	mov.u32 	%r23, %ctaid.x;
	mov.u32 	%r24, %ntid.x;
	mad.lo.s32 	%r2, %r23, %r24, %r22;
	setp.ge.s32 	%p1, %r1, %r18;
	setp.ge.s32 	%p2, %r2, %r17;
	or.pred  	%p3, %p1, %p2;
	@%p3 bra 	$L__BB0_14;
	setp.lt.s32 	%p4, %r17, 1;
	mov.f32 	%f67, 0f00000000;
	@%p4 bra 	$L__BB0_13;
	mul.lo.s32 	%r3, %r17, %r1;
	and.b32  	%r4, %r17, 7;
	setp.lt.u32 	%p5, %r17, 8;
	mov.f32 	%f67, 0f00000000;
	mov.b32 	%r38, 0;
	@%p5 bra 	$L__BB0_5;
	and.b32  	%r38, %r17, 2147483640;
	neg.s32 	%r36, %r38;
	mul.wide.u32 	%rd16, %r17, 4;
	add.s64 	%rd3, %rd1, %rd16;
	mul.wide.u32 	%rd17, %r17, 8;
	add.s64 	%rd4, %rd1, %rd17;
	mul.wide.u32 	%rd18, %r17, 12;
	add.s64 	%rd5, %rd1, %rd18;
	mul.wide.u32 	%rd19, %r17, 16;
	add.s64 	%rd6, %rd1, %rd19;
	mul.wide.u32 	%rd20, %r17, 20;
	add.s64 	%rd7, %rd1, %rd20;
	mul.wide.u32 	%rd21, %r17, 24;
	add.s64 	%rd8, %rd1, %rd21;
	mul.wide.u32 	%rd22, %r17, 28;
	add.s64 	%rd9, %rd1, %rd22;
	mul.wide.u32 	%rd23, %r3, 4;
	add.s64 	%rd24, %rd23, %rd2;
	add.s64 	%rd66, %rd24, 16;
	mov.f32 	%f67, 0f00000000;
	mov.u32 	%r35, %r2;
$L__BB0_4:
	.pragma "nounroll";
	mul.wide.s32 	%rd25, %r35, 4;
	add.s64 	%rd26, %rd3, %rd25;
	add.s64 	%rd27, %rd4, %rd25;
	add.s64 	%rd28, %rd5, %rd25;
	add.s64 	%rd29, %rd6, %rd25;
	add.s64 	%rd30, %rd7, %rd25;
	add.s64 	%rd31, %rd8, %rd25;
	add.s64 	%rd32, %rd9, %rd25;
	add.s64 	%rd33, %rd1, %rd25;
	ld.global.f32 	%f17, [%rd66+-16];
	ld.global.f32 	%f18, [%rd33];
	fma.rn.f32 	%f19, %f17, %f18, %f67;
	ld.global.f32 	%f20, [%rd66+-12];
	ld.global.f32 	%f21, [%rd26];
	fma.rn.f32 	%f22, %f20, %f21, %f19;
	ld.global.f32 	%f23, [%rd66+-8];
	ld.global.f32 	%f24, [%rd27];
	fma.rn.f32 	%f25, %f23, %f24, %f22;
	ld.global.f32 	%f26, [%rd66+-4];
	ld.global.f32 	%f27, [%rd28];
	fma.rn.f32 	%f28, %f26, %f27, %f25;
	ld.global.f32 	%f29, [%rd66];
	ld.global.f32 	%f30, [%rd29];
	fma.rn.f32 	%f31, %f29, %f30, %f28;
	ld.global.f32 	%f32, [%rd66+4];
	ld.global.f32 	%f33, [%rd30];
	fma.rn.f32 	%f34, %f32, %f33, %f31;
	ld.global.f32 	%f35, [%rd66+8];
	ld.global.f32 	%f36, [%rd31];
	fma.rn.f32 	%f37, %f35, %f36, %f34;
	ld.global.f32 	%f38, [%rd66+12];
	ld.global.f32 	%f39, [%rd32];
	fma.rn.f32 	%f67, %f38, %f39, %f37;
	add.s32 	%r36, %r36, 8;
	shl.b32 	%r26, %r17, 3;
	add.s32 	%r35, %r35, %r26;
	add.s64 	%rd66, %rd66, 32;
	setp.ne.s32 	%p6, %r36, 0;
	@%p6 bra 	$L__BB0_4;
$L__BB0_5:
	setp.eq.s32 	%p7, %r4, 0;
	@%p7 bra 	$L__BB0_13;
	and.b32  	%r12, %r17, 3;
	setp.lt.u32 	%p8, %r4, 4;
	@%p8 bra 	$L__BB0_8;
	add.s32 	%r27, %r38, %r3;
	mul.wide.u32 	%rd34, %r27, 4;
	add.s64 	%rd35, %rd2, %rd34;
	ld.global.f32 	%f41, [%rd35];
	mad.lo.s32 	%r28, %r38, %r17, %r2;
	mul.wide.s32 	%rd36, %r28, 4;
	add.s64 	%rd37, %rd1, %rd36;
	ld.global.f32 	%f42, [%rd37];
	fma.rn.f32 	%f43, %f41, %f42, %f67;
	cvt.u64.u32 	%rd38, %r3;
	cvt.u64.u32 	%rd39, %r38;
	add.s64 	%rd40, %rd39, %rd38;
	shl.b64 	%rd41, %rd40, 2;
	add.s64 	%rd42, %rd2, %rd41;
	ld.global.f32 	%f44, [%rd42+4];
	mul.wide.u32 	%rd43, %r17, 4;
	add.s64 	%rd44, %rd37, %rd43;
	ld.global.f32 	%f45, [%rd44];
	fma.rn.f32 	%f46, %f44, %f45, %f43;
	ld.global.f32 	%f47, [%rd42+8];
	add.s64 	%rd45, %rd44, %rd43;
	ld.global.f32 	%f48, [%rd45];
	fma.rn.f32 	%f49, %f47, %f48, %f46;
	ld.global.f32 	%f50, [%rd42+12];
	add.s64 	%rd46, %rd45, %rd43;
	ld.global.f32 	%f51, [%rd46];
	fma.rn.f32 	%f67, %f50, %f51, %f49;
	add.s32 	%r38, %r38, 4;
$L__BB0_8:
	setp.eq.s32 	%p9, %r12, 0;
	@%p9 bra 	$L__BB0_13;
	setp.eq.s32 	%p10, %r12, 1;
	@%p10 bra 	$L__BB0_11;
	add.s32 	%r29, %r38, %r3;
	mul.wide.u32 	%rd47, %r29, 4;
	add.s64 	%rd48, %rd2, %rd47;
	ld.global.f32 	%f53, [%rd48];
	mad.lo.s32 	%r30, %r38, %r17, %r2;
	mul.wide.s32 	%rd49, %r30, 4;
	add.s64 	%rd50, %rd1, %rd49;
	ld.global.f32 	%f54, [%rd50];
	fma.rn.f32 	%f55, %f53, %f54, %f67;
	cvt.u64.u32 	%rd51, %r3;
	cvt.u64.u32 	%rd52, %r38;
	add.s64 	%rd53, %rd52, %rd51;
	shl.b64 	%rd54, %rd53, 2;
	add.s64 	%rd55, %rd2, %rd54;
	ld.global.f32 	%f56, [%rd55+4];
	mul.wide.u32 	%rd56, %r17, 4;
	add.s64 	%rd57, %rd50, %rd56;
	ld.global.f32 	%f57, [%rd57];
	fma.rn.f32 	%f67, %f56, %f57, %f55;
	add.s32 	%r38, %r38, 2;
$L__BB0_11:
	and.b32  	%r31, %r17, 1;
	setp.eq.b32 	%p11, %r31, 1;
	not.pred 	%p12, %p11;
	@%p12 bra 	$L__BB0_13;
	add.s32 	%r32, %r38, %r3;
	mul.wide.u32 	%rd58, %r32, 4;
	add.s64 	%rd59, %rd2, %rd58;
	ld.global.f32 	%f58, [%rd59];
	mad.lo.s32 	%r33, %r38, %r17, %r2;
	mul.wide.s32 	%rd60, %r33, 4;
	add.s64 	%rd61, %rd1, %rd60;
	ld.global.f32 	%f59, [%rd61];
	fma.rn.f32 	%f67, %f58, %f59, %f67;
$L__BB0_13:
	ld.param.u64 	%rd65, [_Z9matrixMulPfS_S_ii_param_2];
	mad.lo.s32 	%r34, %r17, %r1, %r2;
	cvta.to.global.u64 	%rd62, %rd65;
	mul.wide.s32 	%rd63, %r34, 4;
	add.s64 	%rd64, %rd62, %rd63;
	st.global.f32 	[%rd64], %f67;
$L__BB0_14:
	ret;

}


// ===== COMPILED SASS (sm_100) =====

	.target	sm_100

	.elftype	@"ET_EXEC"


//--------------------- .note.nv.tkinfo           --------------------------
	.section	.note.nv.tkinfo,"",@"SHT_NOTE"
	.sectionflags	@"SHF_NOTE_NV_TKINFO"
	.tkinfo
        /*0018*/ 	.word	0x00000002
        /*0030*/ 	.string	""
        /*0030*/ 	.string	"ptxas"
        /*0030*/ 	.string	"Cuda compilation tools, release 13.0, V13.0.88"
        /*0030*/ 	.string	"Build cuda_13.0.r13.0/compiler.36424714_0"
        /*0030*/ 	.string	"-arch sm_100 -m 64 "



//--------------------- .note.nv.cuinfo           --------------------------
	.section	.note.nv.cuinfo,"",@"SHT_NOTE"
	.sectionflags	@"SHF_NOTE_NV_CUINFO"
        /*0018*/ 	.short	0x0002
        /*001a*/ 	.short	0x0064
        /*001c*/ 	.short	0x0082
	.zero		2


//--------------------- .nv.info                  --------------------------
	.section	.nv.info,"",@"SHT_CUDA_INFO"
	.align	4


	//----- nvinfo : EIATTR_REGCOUNT
	.align		4
        /*0000*/ 	.byte	0x04, 0x2f
        /*0002*/ 	.short	(.L_1 - .L_0)
	.align		4
.L_0:
        /*0004*/ 	.word	index@(_Z9matrixMulPfS_S_ii)
        /*0008*/ 	.word	0x0000001e


	//----- nvinfo : EIATTR_FRAME_SIZE
	.align		4
.L_1:
        /*000c*/ 	.byte	0x04, 0x11
        /*000e*/ 	.short	(.L_3 - .L_2)
	.align		4
.L_2:
        /*0010*/ 	.word	index@(_Z9matrixMulPfS_S_ii)
        /*0014*/ 	.word	0x00000000


	//----- nvinfo : EIATTR_MIN_STACK_SIZE
	.align		4
.L_3:
        /*0018*/ 	.byte	0x04, 0x12
        /*001a*/ 	.short	(.L_5 - .L_4)
	.align		4
.L_4:
        /*001c*/ 	.word	index@(_Z9matrixMulPfS_S_ii)
        /*0020*/ 	.word	0x00000000
.L_5:


//--------------------- .nv.compat                --------------------------
	.section	.nv.compat,"",@"SHT_CUDA_COMPAT_INFO"
	.align	4
        /*0000*/ 	.byte	0x02, 0x09, 0x00, 0x00, 0x02, 0x02, 0x01, 0x00, 0x02, 0x05, 0x05, 0x00, 0x03, 0x07, 0x01, 0x01
        /*0010*/ 	.byte	0x02, 0x03, 0x00, 0x00, 0x02, 0x06, 0x01, 0x00, 0x04, 0x0b, 0x08, 0x00, 0x09, 0x00, 0x00, 0x00
        /*0020*/ 	.byte	0x00, 0x00, 0x00, 0x00


//--------------------- .nv.info._Z9matrixMulPfS_S_ii --------------------------
	.section	.nv.info._Z9matrixMulPfS_S_ii,"",@"SHT_CUDA_INFO"
	.sectionflags	@""
	.align	4


	//----- nvinfo : EIATTR_CUDA_API_VERSION
	.align		4
        /*0000*/ 	.byte	0x04, 0x37
        /*0002*/ 	.short	(.L_7 - .L_6)
.L_6:
        /*0004*/ 	.word	0x00000082


	//----- nvinfo : EIATTR_KPARAM_INFO
	.align		4
.L_7:
        /*0008*/ 	.byte	0x04, 0x17
        /*000a*/ 	.short	(.L_9 - .L_8)
.L_8:
        /*000c*/ 	.word	0x00000000
        /*0010*/ 	.short	0x0004
        /*0012*/ 	.short	0x001c
        /*0014*/ 	.byte	0x00, 0xf0, 0x11, 0x00


	//----- nvinfo : EIATTR_KPARAM_INFO
	.align		4
.L_9:
        /*0018*/ 	.byte	0x04, 0x17
        /*001a*/ 	.short	(.L_11 - .L_10)
.L_10:
        /*001c*/ 	.word	0x00000000
        /*0020*/ 	.short	0x0003
        /*0022*/ 	.short	0x0018
        /*0024*/ 	.byte	0x00, 0xf0, 0x11, 0x00


	//----- nvinfo : EIATTR_KPARAM_INFO
	.align		4
.L_11:
        /*0028*/ 	.byte	0x04, 0x17
        /*002a*/ 	.short	(.L_13 - .L_12)
.L_12:
        /*002c*/ 	.word	0x00000000
        /*0030*/ 	.short	0x0002
        /*0032*/ 	.short	0x0010
        /*0034*/ 	.byte	0x00, 0xf5, 0x21, 0x00


	//----- nvinfo : EIATTR_KPARAM_INFO
	.align		4
.L_13:
        /*0038*/ 	.byte	0x04, 0x17
        /*003a*/ 	.short	(.L_15 - .L_14)
.L_14:
        /*003c*/ 	.word	0x00000000
        /*0040*/ 	.short	0x0001
        /*0042*/ 	.short	0x0008
        /*0044*/ 	.byte	0x00, 0xf5, 0x21, 0x00


	//----- nvinfo : EIATTR_KPARAM_INFO
	.align		4
.L_15:
        /*0048*/ 	.byte	0x04, 0x17
        /*004a*/ 	.short	(.L_17 - .L_16)
.L_16:
        /*004c*/ 	.word	0x00000000
        /*0050*/ 	.short	0x0000
        /*0052*/ 	.short	0x0000
        /*0054*/ 	.byte	0x00, 0xf5, 0x21, 0x00


	//----- nvinfo : EIATTR_SPARSE_MMA_MASK
	.align		4
.L_17:
        /*0058*/ 	.byte	0x03, 0x50
        /*005a*/ 	.short	0x0000


	//----- nvinfo : EIATTR_MAXREG_COUNT
	.align		4
        /*005c*/ 	.byte	0x03, 0x1b
        /*005e*/ 	.short	0x00ff


	//----- nvinfo : EIATTR_MERCURY_ISA_VERSION
	.align		4
        /*0060*/ 	.byte	0x03, 0x5f
        /*0062*/ 	.short	0x0101


	//----- nvinfo : EIATTR_VRC_CTA_INIT_COUNT
	.align		4
        /*0064*/ 	.byte	0x02, 0x4a
	.zero		1
	.zero		1


	//----- nvinfo : EIATTR_EXIT_INSTR_OFFSETS
	.align		4
        /*0068*/ 	.byte	0x04, 0x1c
        /*006a*/ 	.short	(.L_19 - .L_18)


	//   ....[0]....
.L_18:
        /*006c*/ 	.word	0x000000c0


	//   ....[1]....
        /*0070*/ 	.word	0x00000ae0


	//----- nvinfo : EIATTR_CBANK_PARAM_SIZE
	.align		4
.L_19:
        /*0074*/ 	.byte	0x03, 0x19
        /*0076*/ 	.short	0x0020


	//----- nvinfo : EIATTR_PARAM_CBANK
	.align		4
        /*0078*/ 	.byte	0x04, 0x0a
        /*007a*/ 	.short	(.L_21 - .L_20)
	.align		4
.L_20:
        /*007c*/ 	.word	index@(.nv.constant0._Z9matrixMulPfS_S_ii)
        /*0080*/ 	.short	0x0380
        /*0082*/ 	.short	0x0020


	//----- nvinfo : EIATTR_SW_WAR
	.align		4
.L_21:
        /*0084*/ 	.byte	0x04, 0x36
        /*0086*/ 	.short	(.L_23 - .L_22)
.L_22:
        /*0088*/ 	.word	0x00000008
.L_23:


//--------------------- .nv.callgraph             --------------------------
	.section	.nv.callgraph,"",@"SHT_CUDA_CALLGRAPH"
	.align	4
	.sectionentsize	8
	.align		4
        /*0000*/ 	.word	0x00000000
	.align		4
        /*0004*/ 	.word	0xffffffff
	.align		4
        /*0008*/ 	.word	0x00000000
	.align		4
        /*000c*/ 	.word	0xfffffffe
	.align		4
        /*0010*/ 	.word	0x00000000
	.align		4
        /*0014*/ 	.word	0xfffffffd
	.align		4
        /*0018*/ 	.word	0x00000000
	.align		4
        /*001c*/ 	.word	0xfffffffc


//--------------------- .text._Z9matrixMulPfS_S_ii --------------------------
	.section	.text._Z9matrixMulPfS_S_ii,"ax",@progbits
	.align	128
        .global         _Z9matrixMulPfS_S_ii
        .type           _Z9matrixMulPfS_S_ii,@function
        .size           _Z9matrixMulPfS_S_ii,(.L_x_5 - _Z9matrixMulPfS_S_ii)
        .other          _Z9matrixMulPfS_S_ii,@"STO_CUDA_ENTRY STV_DEFAULT"
_Z9matrixMulPfS_S_ii:
.text._Z9matrixMulPfS_S_ii:
[----:B------:R-:W-:Y:S01]  /*0000*/  LDC R1, c[0x0][0x37c] ;  /* 0x0000df00ff017b82 */ /* 0x000fe20000000800 */
[----:B------:R-:W0:Y:S07]  /*0010*/  S2R R0, SR_TID.X ;  /* 0x0000000000007919 */ /* 0x000e2e0000002100 */
[----:B------:R-:W1:Y:S01]  /*0020*/  LDC R2, c[0x0][0x364] ;  /* 0x0000d900ff027b82 */ /* 0x000e620000000800 */
[----:B------:R-:W2:Y:S01]  /*0030*/  LDCU.64 UR18, c[0x0][0x398] ;  /* 0x00007300ff1277ac */ /* 0x000ea20008000a00 */
[----:B------:R-:W1:Y:S06]  /*0040*/  S2R R13, SR_TID.Y ;  /* 0x00000000000d7919 */ /* 0x000e6c0000002200 */
[----:B------:R-:W0:Y:S08]  /*0050*/  S2UR UR5, SR_CTAID.X ;  /* 0x00000000000579c3 */ /* 0x000e300000002500 */
[----:B------:R-:W0:Y:S08]  /*0060*/  LDC R3, c[0x0][0x360] ;  /* 0x0000d800ff037b82 */ /* 0x000e300000000800 */
[----:B------:R-:W1:Y:S01]  /*0070*/  S2UR UR4, SR_CTAID.Y ;  /* 0x00000000000479c3 */ /* 0x000e620000002600 */
[----:B0-----:R-:W-:-:S05]  /*0080*/  IMAD R0, R3, UR5, R0 ;  /* 0x0000000503007c24 */ /* 0x001fca000f8e0200 */
[----:B--2---:R-:W-:Y:S01]  /*0090*/  ISETP.GE.AND P0, PT, R0, UR19, PT ;  /* 0x0000001300007c0c */ /* 0x004fe2000bf06270 */
[----:B-1----:R-:W-:-:S05]  /*00a0*/  IMAD R13, R2, UR4, R13 ;  /* 0x00000004020d7c24 */ /* 0x002fca000f8e020d */
[----:B------:R-:W-:-:S13]  /*00b0*/  ISETP.GE.OR P0, PT, R13, UR18, P0 ;  /* 0x000000120d007c0c */ /* 0x000fda0008706670 */
[----:B------:R-:W-:Y:S05]  /*00c0*/  @P0 EXIT ;  /* 0x000000000000094d */ /* 0x000fea0003800000 */
[----:B------:R-:W-:Y:S01]  /*00d0*/  UISETP.GE.AND UP0, UPT, UR19, 0x1, UPT ;  /* 0x000000011300788c */ /* 0x000fe2000bf06270 */
[----:B------:R-:W-:Y:S01]  /*00e0*/  HFMA2 R12, -RZ, RZ, 0, 0 ;  /* 0x00000000ff0c7431 */ /* 0x000fe200000001ff */
[----:B------:R-:W0:Y:S07]  /*00f0*/  LDCU.64 UR16, c[0x0][0x358] ;  /* 0x00006b00ff1077ac */ /* 0x000e2e0008000a00 */
[----:B------:R-:W-:Y:S05]  /*0100*/  BRA.U !UP0, `(.L_x_0) ;  /* 0x0000000908647547 */ /* 0x000fea000b800000 */
[----:B------:R-:W-:Y:S02]  /*0110*/  UISETP.GE.U32.AND UP1, UPT, UR19, 0x8, UPT ;  /* 0x000000081300788c */ /* 0x000fe4000bf26070 */
[----:B------:R-:W-:Y:S01]  /*0120*/  IMAD R5, R13, UR19, RZ ;  /* 0x000000130d057c24 */ /* 0x000fe2000f8e02ff */
[----:B------:R-:W-:Y:S01]  /*0130*/  ULOP3.LUT UR18, UR19, 0x7, URZ, 0xc0, !UPT ;  /* 0x0000000713127892 */ /* 0x000fe2000f8ec0ff */
[----:B------:R-:W-:Y:S01]  /*0140*/  MOV R12, RZ ;  /* 0x000000ff000c7202 */ /* 0x000fe20000000f00 */
[----:B------:R-:W-:Y:S02]  /*0150*/  UMOV UR4, URZ ;  /* 0x000000ff00047c82 */ /* 0x000fe40008000000 */
[----:B------:R-:W-:Y:S02]  /*0160*/  UISETP.NE.AND UP0, UPT, UR18, URZ, UPT ;  /* 0x000000ff1200728c */ /* 0x000fe4000bf05270 */
[----:B------:R-:W-:Y:S09]  /*0170*/  BRA.U !UP1, `(.L_x_1) ;  /* 0x0000000509087547 */ /* 0x000ff2000b800000 */
[----:B------:R-:W1:Y:S01]  /*0180*/  LDCU.128 UR20, c[0x0][0x380] ;  /* 0x00007000ff1477ac */ /* 0x000e620008000c00 */
[----:B------:R-:W-:Y:S02]  /*0190*/  MOV R12, RZ ;  /* 0x000000ff000c7202 */ /* 0x000fe40000000f00 */
[----:B------:R-:W-:Y:S01]  /*01a0*/  MOV R14, R0 ;  /* 0x00000000000e7202 */ /* 0x000fe20000000f00 */
[----:B------:R-:W-:-:S04]  /*01b0*/  ULOP3.LUT UR4, UR19, 0x7ffffff8, URZ, 0xc0, !UPT ;  /* 0x7ffffff813047892 */ /* 0x000fc8000f8ec0ff */
[----:B------:R-:W-:Y:S01]  /*01c0*/  UIADD3 UR5, UPT, UPT, -UR4, URZ, URZ ;  /* 0x000000ff04057290 */ /* 0x000fe2000fffe1ff */
[----:B-1----:R-:W-:Y:S01]  /*01d0*/  MOV R2, UR20 ;  /* 0x0000001400027c02 */ /* 0x002fe20008000f00 */
[----:B------:R-:W-:Y:S01]  /*01e0*/  UIMAD.WIDE.U32 UR6, UR19, 0xc, UR22 ;  /* 0x0000000c130678a5 */ /* 0x000fe2000f8e0016 */
[----:B------:R-:W-:Y:S01]  /*01f0*/  MOV R3, UR21 ;  /* 0x0000001500037c02 */ /* 0x000fe20008000f00 */
[----:B------:R-:W-:Y:S02]  /*0200*/  UIMAD.WIDE.U32 UR8, UR19, 0x10, UR22 ;  /* 0x00000010130878a5 */ /* 0x000fe4000f8e0016 */
[----:B------:R-:W-:Y:S01]  /*0210*/  UIMAD.WIDE.U32 UR10, UR19, 0x14, UR22 ;  /* 0x00000014130a78a5 */ /* 0x000fe2000f8e0016 */
[----:B------:R-:W-:Y:S01]  /*0220*/  IMAD.WIDE.U32 R2, R5, 0x4, R2 ;  /* 0x0000000405027825 */ /* 0x000fe200078e0002 */
[----:B------:R-:W-:Y:S02]  /*0230*/  UIMAD.WIDE.U32 UR12, UR19, 0x18, UR22 ;  /* 0x00000018130c78a5 */ /* 0x000fe4000f8e0016 */
[----:B------:R-:W-:Y:S01]  /*0240*/  UIMAD.WIDE.U32 UR14, UR19, 0x1c, UR22 ;  /* 0x0000001c130e78a5 */ /* 0x000fe2000f8e0016 */
[----:B------:R-:W-:-:S04]  /*0250*/  IADD3 R2, P0, PT, R2, 0x10, RZ ;  /* 0x0000001002027810 */ /* 0x000fc80007f1e0ff */
[----:B------:R-:W-:-:S09]  /*0260*/  IADD3.X R3, PT, PT, RZ, R3, RZ, P0, !PT ;  /* 0x00000003ff037210 */ /* 0x000fd200007fe4ff */
.L_x_2:
[----:B------:R-:W-:Y:S01]  /*0270*/  HFMA2 R23, -RZ, RZ, 0, 2.384185791015625e-07 ;  /* 0x00000004ff177431 */ /* 0x000fe200000001ff */
[----:B------:R-:W-:Y:S01]  /*0280*/  UIMAD.WIDE.U32 UR24, UR19, 0x4, UR22 ;  /* 0x00000004131878a5 */ /* 0x000fe2000f8e0016 */
[----:B0-----:R-:W2:Y:S01]  /*0290*/  LDG.E R21, desc[UR16][R2.64+-0x10] ;  /* 0xfffff01002157981 */ /* 0x001ea2000c1e1900 */
[----:B------:R-:W-:Y:S01]  /*02a0*/  UIMAD.WIDE.U32 UR20, UR19, 0x8, UR22 ;  /* 0x00000008131478a5 */ /* 0x000fe2000f8e0016 */
[----:B------:R-:W-:Y:S01]  /*02b0*/  HFMA2 R5, -RZ, RZ, 0, 2.384185791015625e-07 ;  /* 0x00000004ff057431 */ /* 0x000fe200000001ff */
[----:B------:R-:W-:Y:S01]  /*02c0*/  MOV R11, 0x4 ;  /* 0x00000004000b7802 */ /* 0x000fe20000000f00 */
[----:B------:R-:W3:Y:S01]  /*02d0*/  LDG.E R19, desc[UR16][R2.64+-0xc] ;  /* 0xfffff41002137981 */ /* 0x000ee2000c1e1900 */
[----:B------:R-:W-:Y:S01]  /*02e0*/  MOV R8, UR24 ;  /* 0x0000001800087c02 */ /* 0x000fe20008000f00 */
[----:B------:R-:W-:Y:S01]  /*02f0*/  IMAD.U32 R9, RZ, RZ, UR25 ;  /* 0x00000019ff097e24 */ /* 0x000fe2000f8e00ff */
[----:B------:R-:W-:Y:S01]  /*0300*/  MOV R24, UR20 ;  /* 0x0000001400187c02 */ /* 0x000fe20008000f00 */
[C---:B------:R-:W-:Y:S01]  /*0310*/  IMAD.WIDE R22, R14.reuse, R23, UR22 ;  /* 0x000000160e167e25 */ /* 0x040fe2000f8e0217 */
[----:B------:R-:W-:Y:S01]  /*0320*/  MOV R25, UR21 ;  /* 0x0000001500197c02 */ /* 0x000fe20008000f00 */
[----:B------:R-:W4:Y:S02]  /*0330*/  LDG.E R17, desc[UR16][R2.64+-0x8] ;  /* 0xfffff81002117981 */ /* 0x000f24000c1e1900 */
[----:B------:R-:W-:-:S02]  /*0340*/  IMAD.WIDE R8, R14, 0x4, R8 ;  /* 0x000000040e087825 */ /* 0x000fc400078e0208 */
[----:B------:R-:W2:Y:S02]  /*0350*/  LDG.E R22, desc[UR16][R22.64] ;  /* 0x0000001016167981 */ /* 0x000ea4000c1e1900 */
[C---:B------:R-:W-:Y:S02]  /*0360*/  IMAD.WIDE R24, R14.reuse, 0x4, R24 ;  /* 0x000000040e187825 */ /* 0x040fe400078e0218 */
[----:B------:R0:W3:Y:S02]  /*0370*/  LDG.E R20, desc[UR16][R8.64] ;  /* 0x0000001008147981 */ /* 0x0000e4000c1e1900 */
[C---:B------:R-:W-:Y:S01]  /*0380*/  IMAD.WIDE R10, R14.reuse, R11, UR6 ;  /* 0x000000060e0a7e25 */ /* 0x040fe2000f8e020b */
[----:B------:R-:W-:Y:S01]  /*0390*/  MOV R7, 0x4 ;  /* 0x0000000400077802 */ /* 0x000fe20000000f00 */
[----:B------:R-:W4:Y:S02]  /*03a0*/  LDG.E R18, desc[UR16][R24.64] ;  /* 0x0000001018127981 */ /* 0x000f24000c1e1900 */
[----:B------:R-:W-:-:S02]  /*03b0*/  IMAD.WIDE R4, R14, R5, UR8 ;  /* 0x000000080e047e25 */ /* 0x000fc4000f8e0205 */
[----:B------:R1:W5:Y:S02]  /*03c0*/  LDG.E R16, desc[UR16][R10.64] ;  /* 0x000000100a107981 */ /* 0x000364000c1e1900 */
[----:B0-----:R-:W-:Y:S02]  /*03d0*/  HFMA2 R9, -RZ, RZ, 0, 2.384185791015625e-07 ;  /* 0x00000004ff097431 */ /* 0x001fe400000001ff */
[----:B------:R-:W5:Y:S01]  /*03e0*/  LDG.E R15, desc[UR16][R2.64+-0x4] ;  /* 0xfffffc10020f7981 */ /* 0x000f62000c1e1900 */
[----:B------:R-:W-:-:S03]  /*03f0*/  IMAD.WIDE R6, R14, R7, UR10 ;  /* 0x0000000a0e067e25 */ /* 0x000fc6000f8e0207 */
[----:B------:R0:W5:Y:S01]  /*0400*/  LDG.E R4, desc[UR16][R4.64] ;  /* 0x0000001004047981 */ /* 0x000162000c1e1900 */
[----:B------:R-:W-:-:S03]  /*0410*/  IMAD.MOV.U32 R27, RZ, RZ, 0x4 ;  /* 0x00000004ff1b7424 */ /* 0x000fc600078e00ff */
[----:B------:R-:W5:Y:S01]  /*0420*/  LDG.E R23, desc[UR16][R2.64] ;  /* 0x0000001002177981 */ /* 0x000f62000c1e1900 */
[----:B------:R-:W-:-:S03]  /*0430*/  IMAD.WIDE R8, R14, R9, UR12 ;  /* 0x0000000c0e087e25 */ /* 0x000fc6000f8e0209 */
[----:B------:R-:W5:Y:S01]  /*0440*/  LDG.E R7, desc[UR16][R6.64] ;  /* 0x0000001006077981 */ /* 0x000f62000c1e1900 */
[----:B-1----:R-:W-:-:S03]  /*0450*/  IMAD.WIDE R10, R14, R27, UR14 ;  /* 0x0000000e0e0a7e25 */ /* 0x002fc6000f8e021b */
[----:B------:R-:W5:Y:S04]  /*0460*/  LDG.E R24, desc[UR16][R2.64+0x4] ;  /* 0x0000041002187981 */ /* 0x000f68000c1e1900 */
[----:B------:R-:W5:Y:S04]  /*0470*/  LDG.E R8, desc[UR16][R8.64] ;  /* 0x0000001008087981 */ /* 0x000f68000c1e1900 */
[----:B------:R-:W5:Y:S04]  /*0480*/  LDG.E R25, desc[UR16][R2.64+0x8] ;  /* 0x0000081002197981 */ /* 0x000f68000c1e1900 */
[----:B------:R-:W5:Y:S04]  /*0490*/  LDG.E R10, desc[UR16][R10.64] ;  /* 0x000000100a0a7981 */ /* 0x000f68000c1e1900 */
[----:B------:R1:W5:Y:S01]  /*04a0*/  LDG.E R27, desc[UR16][R2.64+0xc] ;  /* 0x00000c10021b7981 */ /* 0x000362000c1e1900 */
[----:B------:R-:W-:-:S04]  /*04b0*/  UIADD3 UR5, UPT, UPT, UR5, 0x8, URZ ;  /* 0x0000000805057890 */ /* 0x000fc8000fffe0ff */
[----:B------:R-:W-:Y:S01]  /*04c0*/  UISETP.NE.AND UP1, UPT, UR5, URZ, UPT ;  /* 0x000000ff0500728c */ /* 0x000fe2000bf25270 */
[----:B0-----:R-:W-:Y:S02]  /*04d0*/  MOV R5, UR19 ;  /* 0x0000001300057c02 */ /* 0x001fe40008000f00 */
[----:B-1----:R-:W-:Y:S02]  /*04e0*/  IADD3 R2, P0, PT, R2, 0x20, RZ ;  /* 0x0000002002027810 */ /* 0x002fe40007f1e0ff */
[----:B------:R-:W-:Y:S02]  /*04f0*/  LEA R14, R5, R14, 0x3 ;  /* 0x0000000e050e7211 */ /* 0x000fe400078e18ff */
[----:B------:R-:W-:Y:S01]  /*0500*/  IADD3.X R3, PT, PT, RZ, R3, RZ, P0, !PT ;  /* 0x00000003ff037210 */ /* 0x000fe200007fe4ff */
[----:B--2---:R-:W-:-:S04]  /*0510*/  FFMA R22, R21, R22, R12 ;  /* 0x0000001615167223 */ /* 0x004fc8000000000c */
[----:B---3--:R-:W-:-:S04]  /*0520*/  FFMA R20, R19, R20, R22 ;  /* 0x0000001413147223 */ /* 0x008fc80000000016 */
[----:B----4-:R-:W-:-:S04]  /*0530*/  FFMA R18, R17, R18, R20 ;  /* 0x0000001211127223 */ /* 0x010fc80000000014 */
[----:B-----5:R-:W-:-:S04]  /*0540*/  FFMA R16, R15, R16, R18 ;  /* 0x000000100f107223 */ /* 0x020fc80000000012 */
[----:B------:R-:W-:-:S04]  /*0550*/  FFMA R23, R23, R4, R16 ;  /* 0x0000000417177223 */ /* 0x000fc80000000010 */
[----:B------:R-:W-:-:S04]  /*0560*/  FFMA R24, R24, R7, R23 ;  /* 0x0000000718187223 */ /* 0x000fc80000000017 */
[----:B------:R-:W-:-:S04]  /*0570*/  FFMA R8, R25, R8, R24 ;  /* 0x0000000819087223 */ /* 0x000fc80000000018 */
[----:B------:R-:W-:Y:S01]  /*0580*/  FFMA R12, R27, R10, R8 ;  /* 0x0000000a1b0c7223 */ /* 0x000fe20000000008 */
[----:B------:R-:W-:Y:S06]  /*0590*/  BRA.U UP1, `(.L_x_2) ;  /* 0xfffffffd01347547 */ /* 0x000fec000b83ffff */
.L_x_1:
[----:B------:R-:W-:Y:S05]  /*05a0*/  BRA.U !UP0, `(.L_x_0) ;  /* 0x00000005083c7547 */ /* 0x000fea000b800000 */
[----:B------:R-:W-:Y:S01]  /*05b0*/  UISETP.GE.U32.AND UP0, UPT, UR18, 0x4, UPT ;  /* 0x000000041200788c */ /* 0x000fe2000bf06070 */
[----:B------:R-:W-:Y:S01]  /*05c0*/  IMAD R2, R13, UR19, RZ ;  /* 0x000000130d027c24 */ /* 0x000fe2000f8e02ff */
[----:B------:R-:W-:-:S04]  /*05d0*/  ULOP3.LUT UR5, UR19, 0x3, URZ, 0xc0, !UPT ;  /* 0x0000000313057892 */ /* 0x000fc8000f8ec0ff */
[----:B------:R-:W-:-:S03]  /*05e0*/  UISETP.NE.AND UP1, UPT, UR5, URZ, UPT ;  /* 0x000000ff0500728c */ /* 0x000fc6000bf25270 */
[----:B------:R-:W-:Y:S08]  /*05f0*/  BRA.U !UP0, `(.L_x_3) ;  /* 0x00000001087c7547 */ /* 0x000ff0000b800000 */
[----:B------:R-:W1:Y:S01]  /*0600*/  LDC.64 R6, c[0x0][0x388] ;  /* 0x0000e200ff067b82 */ /* 0x000e620000000a00 */
[----:B------:R-:W2:Y:S01]  /*0610*/  LDCU.64 UR6, c[0x0][0x380] ;  /* 0x00007000ff0677ac */ /* 0x000ea20008000a00 */
[----:B------:R-:W-:Y:S01]  /*0620*/  MOV R5, UR4 ;  /* 0x0000000400057c02 */ /* 0x000fe20008000f00 */
[----:B------:R-:W-:Y:S01]  /*0630*/  IMAD.U32 R15, RZ, RZ, UR19 ;  /* 0x00000013ff0f7e24 */ /* 0x000fe2000f8e00ff */
[C---:B------:R-:W-:Y:S02]  /*0640*/  IADD3 R3, PT, PT, R2.reuse, UR4, RZ ;  /* 0x0000000402037c10 */ /* 0x040fe4000fffe0ff */
[----:B------:R-:W-:Y:S01]  /*0650*/  MOV R11, UR19 ;  /* 0x00000013000b7c02 */ /* 0x000fe20008000f00 */
[----:B------:R-:W-:Y:S01]  /*0660*/  IMAD R5, R5, UR19, R0 ;  /* 0x0000001305057c24 */ /* 0x000fe2000f8e0200 */
[----:B------:R-:W3:Y:S01]  /*0670*/  LDC.64 R8, c[0x0][0x380] ;  /* 0x0000e000ff087b82 */ /* 0x000ee20000000a00 */
[----:B------:R-:W-:Y:S02]  /*0680*/  IADD3 R14, P0, PT, R2, UR4, RZ ;  /* 0x00000004020e7c10 */ /* 0x000fe4000ff1e0ff */
[----:B------:R-:W-:Y:S01]  /*0690*/  MOV R17, UR19 ;  /* 0x0000001300117c02 */ /* 0x000fe20008000f00 */
[----:B-1----:R-:W-:-:S04]  /*06a0*/  IMAD.WIDE R6, R5, 0x4, R6 ;  /* 0x0000000405067825 */ /* 0x002fc800078e0206 */
[----:B------:R-:W-:Y:S02]  /*06b0*/  IMAD.WIDE.U32 R10, R11, 0x4, R6 ;  /* 0x000000040b0a7825 */ /* 0x000fe400078e0006 */
[----:B0-----:R-:W4:Y:S02]  /*06c0*/  LDG.E R6, desc[UR16][R6.64] ;  /* 0x0000001006067981 */ /* 0x001f24000c1e1900 */
[----:B---3--:R-:W-:Y:S01]  /*06d0*/  IMAD.WIDE.U32 R8, R3, 0x4, R8 ;  /* 0x0000000403087825 */ /* 0x008fe200078e0008 */
[----:B------:R-:W-:Y:S02]  /*06e0*/  IADD3.X R3, PT, PT, RZ, RZ, RZ, P0, !PT ;  /* 0x000000ffff037210 */ /* 0x000fe400007fe4ff */
[----:B--2---:R-:W-:-:S03]  /*06f0*/  LEA R4, P0, R14, UR6, 0x2 ;  /* 0x000000060e047c11 */ /* 0x004fc6000f8010ff */
[----:B------:R-:W4:Y:S01]  /*0700*/  LDG.E R9, desc[UR16][R8.64] ;  /* 0x0000001008097981 */ /* 0x000f22000c1e1900 */
[----:B------:R-:W-:Y:S01]  /*0710*/  LEA.HI.X R5, R14, UR7, R3, 0x2, P0 ;  /* 0x000000070e057c11 */ /* 0x000fe200080f1403 */
[----:B------:R-:W-:Y:S02]  /*0720*/  IMAD.WIDE.U32 R14, R15, 0x4, R10 ;  /* 0x000000040f0e7825 */ /* 0x000fe400078e000a */
[----:B------:R-:W2:Y:S04]  /*0730*/  LDG.E R3, desc[UR16][R10.64] ;  /* 0x000000100a037981 */ /* 0x000ea8000c1e1900 */
[----:B------:R-:W2:Y:S01]  /*0740*/  LDG.E R18, desc[UR16][R4.64+0x4] ;  /* 0x0000041004127981 */ /* 0x000ea2000c1e1900 */
[----:B------:R-:W-:-:S03]  /*0750*/  IMAD.WIDE.U32 R16, R17, 0x4, R14 ;  /* 0x0000000411107825 */ /* 0x000fc600078e000e */
[----:B------:R-:W3:Y:S04]  /*0760*/  LDG.E R19, desc[UR16][R14.64] ;  /* 0x000000100e137981 */ /* 0x000ee8000c1e1900 */
[----:B------:R-:W3:Y:S04]  /*0770*/  LDG.E R20, desc[UR16][R4.64+0x8] ;  /* 0x0000081004147981 */ /* 0x000ee8000c1e1900 */
[----:B------:R-:W5:Y:S04]  /*0780*/  LDG.E R22, desc[UR16][R4.64+0xc] ;  /* 0x00000c1004167981 */ /* 0x000f68000c1e1900 */
[----:B------:R-:W5:Y:S01]  /*0790*/  LDG.E R16, desc[UR16][R16.64] ;  /* 0x0000001010107981 */ /* 0x000f62000c1e1900 */
[----:B------:R-:W-:Y:S01]  /*07a0*/  UIADD3 UR4, UPT, UPT, UR4, 0x4, URZ ;  /* 0x0000000404047890 */ /* 0x000fe2000fffe0ff */
[----:B----4-:R-:W-:-:S04]  /*07b0*/  FFMA R9, R9, R6, R12 ;  /* 0x0000000609097223 */ /* 0x010fc8000000000c */
[----:B--2---:R-:W-:-:S04]  /*07c0*/  FFMA R3, R18, R3, R9 ;  /* 0x0000000312037223 */ /* 0x004fc80000000009 */
[----:B---3--:R-:W-:-:S04]  /*07d0*/  FFMA R3, R20, R19, R3 ;  /* 0x0000001314037223 */ /* 0x008fc80000000003 */
[----:B-----5:R-:W-:-:S07]  /*07e0*/  FFMA R12, R22, R16, R3 ;  /* 0x00000010160c7223 */ /* 0x020fce0000000003 */
.L_x_3:
[----:B------:R-:W-:Y:S05]  /*07f0*/  BRA.U !UP1, `(.L_x_0) ;  /* 0x0000000109a87547 */ /* 0x000fea000b800000 */
[----:B------:R-:W-:Y:S01]  /*0800*/  UISETP.NE.AND UP0, UPT, UR5, 0x1, UPT ;  /* 0x000000010500788c */ /* 0x000fe2000bf05270 */
[----:B------:R-:W-:Y:S01]  /*0810*/  MOV R9, UR4 ;  /* 0x0000000400097c02 */ /* 0x000fe20008000f00 */
[----:B------:R-:W-:Y:S02]  /*0820*/  ULOP3.LUT UR5, UR19, 0x1, URZ, 0xc0, !UPT ;  /* 0x0000000113057892 */ /* 0x000fe4000f8ec0ff */
[----:B------:R-:W-:Y:S02]  /*0830*/  MOV R17, UR19 ;  /* 0x0000001300117c02 */ /* 0x000fe40008000f00 */
[----:B------:R-:W-:Y:S01]  /*0840*/  UISETP.NE.U32.AND UP1, UPT, UR5, 0x1, UPT ;  /* 0x000000010500788c */ /* 0x000fe2000bf25070 */
[----:B------:R-:W-:-:S04]  /*0850*/  PLOP3.LUT P1, PT, PT, PT, UP0, 0x80, 0x8 ;  /* 0x000000000008781c */ /* 0x000fc80003f2f008 */
[----:B------:R-:W1:Y:S01]  /*0860*/  @UP0 LDCU.128 UR8, c[0x0][0x380] ;  /* 0x00007000ff0807ac */ /* 0x000e620008000c00 */
[----:B------:R-:W-:Y:S01]  /*0870*/  PLOP3.LUT P0, PT, PT, PT, UP1, 0x80, 0x8 ;  /* 0x000000000008781c */ /* 0x000fe20003f0f018 */
[----:B------:R-:W2:Y:S04]  /*0880*/  @UP0 LDCU.64 UR6, c[0x0][0x380] ;  /* 0x00007000ff0607ac */ /* 0x000ea80008000a00 */
[----:B------:R-:W3:Y:S03]  /*0890*/  @!UP1 LDCU.128 UR12, c[0x0][0x380] ;  /* 0x00007000ff0c97ac */ /* 0x000ee60008000c00 */
[C---:B------:R-:W-:Y:S02]  /*08a0*/  @P1 IADD3 R3, PT, PT, R2.reuse, UR4, RZ ;  /* 0x0000000402031c10 */ /* 0x040fe4000fffe0ff */
[----:B------:R-:W-:Y:S01]  /*08b0*/  @P1 IADD3 R5, P2, PT, R2, UR4, RZ ;  /* 0x0000000402051c10 */ /* 0x000fe2000ff5e0ff */
[----:B------:R-:W-:-:S04]  /*08c0*/  @UP0 UIADD3 UR4, UPT, UPT, UR4, 0x2, URZ ;  /* 0x0000000204040890 */ /* 0x000fc8000fffe0ff */
[----:B------:R-:W-:Y:S01]  /*08d0*/  @P1 IMAD.X R8, RZ, RZ, RZ, P2 ;  /* 0x000000ffff081224 */ /* 0x000fe200010e06ff */
[----:B-1----:R-:W-:Y:S02]  /*08e0*/  MOV R14, UR8 ;  /* 0x00000008000e7c02 */ /* 0x002fe40008000f00 */
[----:B------:R-:W-:Y:S02]  /*08f0*/  MOV R15, UR9 ;  /* 0x00000009000f7c02 */ /* 0x000fe40008000f00 */
[----:B------:R-:W-:Y:S02]  /*0900*/  MOV R6, UR10 ;  /* 0x0000000a00067c02 */ /* 0x000fe40008000f00 */
[----:B------:R-:W-:Y:S01]  /*0910*/  MOV R7, UR11 ;  /* 0x0000000b00077c02 */ /* 0x000fe20008000f00 */
[----:B------:R-:W-:Y:S01]  /*0920*/  @P1 IMAD.WIDE.U32 R14, R3, 0x4, R14 ;  /* 0x00000004030e1825 */ /* 0x000fe200078e000e */
[----:B--2---:R-:W-:-:S03]  /*0930*/  @P1 LEA R4, P2, R5, UR6, 0x2 ;  /* 0x0000000605041c11 */ /* 0x004fc6000f8410ff */
[----:B------:R-:W-:Y:S01]  /*0940*/  @P1 IMAD R3, R9, UR19, R0 ;  /* 0x0000001309031c24 */ /* 0x000fe2000f8e0200 */
[----:B------:R-:W-:-:S03]  /*0950*/  MOV R21, UR4 ;  /* 0x0000000400157c02 */ /* 0x000fc60008000f00 */
[----:B------:R-:W-:Y:S01]  /*0960*/  @P1 IMAD.WIDE R6, R3, 0x4, R6 ;  /* 0x0000000403061825 */ /* 0x000fe200078e0206 */
[----:B------:R-:W-:Y:S01]  /*0970*/  @P1 LEA.HI.X R5, R5, UR7, R8, 0x2, P2 ;  /* 0x0000000705051c11 */ /* 0x000fe200090f1408 */
[----:B0-----:R-:W2:Y:S01]  /*0980*/  @P1 LDG.E R3, desc[UR16][R14.64] ;  /* 0x000000100e031981 */ /* 0x001ea2000c1e1900 */
[----:B---3--:R-:W-:Y:S01]  /*0990*/  MOV R8, UR12 ;  /* 0x0000000c00087c02 */ /* 0x008fe20008000f00 */
[----:B------:R-:W-:Y:S01]  /*09a0*/  @!P0 IMAD R21, R21, UR19, R0 ;  /* 0x0000001315158c24 */ /* 0x000fe2000f8e0200 */
[----:B------:R-:W-:Y:S01]  /*09b0*/  MOV R9, UR13 ;  /* 0x0000000d00097c02 */ /* 0x000fe20008000f00 */
[----:B------:R-:W-:Y:S01]  /*09c0*/  @P1 IMAD.WIDE.U32 R16, R17, 0x4, R6 ;  /* 0x0000000411101825 */ /* 0x000fe200078e0006 */
[----:B------:R-:W-:Y:S01]  /*09d0*/  @!P0 IADD3 R19, PT, PT, R2, UR4, RZ ;  /* 0x0000000402138c10 */ /* 0x000fe2000fffe0ff */
[----:B------:R-:W2:Y:S01]  /*09e0*/  @P1 LDG.E R6, desc[UR16][R6.64] ;  /* 0x0000001006061981 */ /* 0x000ea2000c1e1900 */
[----:B------:R-:W-:Y:S02]  /*09f0*/  MOV R10, UR14 ;  /* 0x0000000e000a7c02 */ /* 0x000fe40008000f00 */
[----:B------:R-:W-:Y:S01]  /*0a00*/  MOV R11, UR15 ;  /* 0x0000000f000b7c02 */ /* 0x000fe20008000f00 */
[----:B------:R-:W-:Y:S01]  /*0a10*/  @!P0 IMAD.WIDE.U32 R8, R19, 0x4, R8 ;  /* 0x0000000413088825 */ /* 0x000fe200078e0008 */
[----:B------:R-:W3:Y:S03]  /*0a20*/  @P1 LDG.E R16, desc[UR16][R16.64] ;  /* 0x0000001010101981 */ /* 0x000ee6000c1e1900 */
[----:B------:R-:W-:Y:S01]  /*0a30*/  @!P0 IMAD.WIDE R10, R21, 0x4, R10 ;  /* 0x00000004150a8825 */ /* 0x000fe200078e020a */
[----:B------:R-:W3:Y:S04]  /*0a40*/  @P1 LDG.E R4, desc[UR16][R4.64+0x4] ;  /* 0x0000041004041981 */ /* 0x000ee8000c1e1900 */
[----:B------:R-:W4:Y:S04]  /*0a50*/  @!P0 LDG.E R9, desc[UR16][R8.64] ;  /* 0x0000001008098981 */ /* 0x000f28000c1e1900 */
[----:B------:R-:W4:Y:S01]  /*0a60*/  @!P0 LDG.E R10, desc[UR16][R10.64] ;  /* 0x000000100a0a8981 */ /* 0x000f22000c1e1900 */
[----:B--2---:R-:W-:-:S04]  /*0a70*/  @P1 FFMA R3, R3, R6, R12 ;  /* 0x0000000603031223 */ /* 0x004fc8000000000c */
[----:B---3--:R-:W-:-:S04]  /*0a80*/  @P1 FFMA R12, R4, R16, R3 ;  /* 0x00000010040c1223 */ /* 0x008fc80000000003 */
[----:B----4-:R-:W-:-:S07]  /*0a90*/  @!P0 FFMA R12, R9, R10, R12 ;  /* 0x0000000a090c8223 */ /* 0x010fce000000000c */
.L_x_0:
[----:B------:R-:W1:Y:S01]  /*0aa0*/  LDC.64 R2, c[0x0][0x390] ;  /* 0x0000e400ff027b82 */ /* 0x000e620000000a00 */
[----:B------:R-:W-:-:S04]  /*0ab0*/  IMAD R13, R13, UR19, R0 ;  /* 0x000000130d0d7c24 */ /* 0x000fc8000f8e0200 */
[----:B-1----:R-:W-:-:S05]  /*0ac0*/  IMAD.WIDE R2, R13, 0x4, R2 ;  /* 0x000000040d027825 */ /* 0x002fca00078e0202 */
[----:B0-----:R-:W-:Y:S01]  /*0ad0*/  STG.E desc[UR16][R2.64], R12 ;  /* 0x0000000c02007986 */ /* 0x001fe2000c101910 */
[----:B------:R-:W-:Y:S05]  /*0ae0*/  EXIT ;  /* 0x000000000000794d */ /* 0x000fea0003800000 */
.L_x_4:
[----:B------:R-:W-:-:S00]  /*0af0*/  BRA `(.L_x_4) ;  /* 0xfffffffc00fc7947 */ /* 0x000fc0000383ffff */
[----:B------:R-:W-:-:S00]  /*0b00*/  NOP ;  /* 0x0000000000007918 */ /* 0x000fc00000000000 */
[----:B------:R-:W-:-:S00]  /*0b10*/  NOP ;  /* 0x0000000000007918 */ /* 0x000fc00000000000 */
[----:B------:R-:W-:-:S00]  /*0b20*/  NOP ;  /* 0x0000000000007918 */ /* 0x000fc00000000000 */
[----:B------:R-:W-:-:S00]  /*0b30*/  NOP ;  /* 0x0000000000007918 */ /* 0x000fc00000000000 */
[----:B------:R-:W-:-:S00]  /*0b40*/  NOP ;  /* 0x0000000000007918 */ /* 0x000fc00000000000 */
[----:B------:R-:W-:-:S00]  /*0b50*/  NOP ;  /* 0x0000000000007918 */ /* 0x000fc00000000000 */
[----:B------:R-:W-:-:S00]  /*0b60*/  NOP ;  /* 0x0000000000007918 */ /* 0x000fc00000000000 */
[----:B------:R-:W-:-:S00]  /*0b70*/  NOP ;  /* 0x0000000000007918 */ /* 0x000fc00000000000 */
.L_x_5:


//--------------------- .nv.shared.reserved.0     --------------------------
	.section	.nv.shared.reserved.0,"aw",@nobits
	.weak		__nv_reservedSMEM_offset_0_alias
	.size		__nv_reservedSMEM_offset_0_alias, 0, 64
	.other		__nv_reservedSMEM_offset_0_alias,@"STO_CUDA_RESERVED_SHARED STV_DEFAULT"
__nv_reservedSMEM_offset_0_alias:
	.zero		0
	.zero		64


//--------------------- .nv.constant0._Z9matrixMulPfS_S_ii --------------------------
	.section	.nv.constant0._Z9matrixMulPfS_S_ii,"a",@progbits
	.sectionflags	@""
	.align	4
.nv.constant0._Z9matrixMulPfS_S_ii:
	.zero		928


//--------------------- SYMBOLS --------------------------

	.type		.nv.reservedSmem.offset0,@object
	.size		.nv.reservedSmem.offset0,0x4
